//
// Generated by NVIDIA NVVM Compiler
//
// Compiler Build ID: CL-36424714
// Cuda compilation tools, release 13.0, V13.0.88
// Based on NVVM 20.0.0
//

.version 9.0
.target sm_100
.address_size 64

	// .globl	_Z18inverse_log_kernelPdS_d

.visible .entry _Z18inverse_log_kernelPdS_d(
	.param .u64 .ptr .align 1 _Z18inverse_log_kernelPdS_d_param_0,
	.param .u64 .ptr .align 1 _Z18inverse_log_kernelPdS_d_param_1,
	.param .f64 _Z18inverse_log_kernelPdS_d_param_2
)
{
	.reg .pred 	%p<7>;
	.reg .b32 	%r<10>;
	.reg .b32 	%f<46>;
	.reg .b64 	%rd<9>;
	.reg .b64 	%fd<6>;

	ld.param.u64 	%rd1, [_Z18inverse_log_kernelPdS_d_param_0];
	ld.param.u64 	%rd2, [_Z18inverse_log_kernelPdS_d_param_1];
	ld.param.f64 	%fd1, [_Z18inverse_log_kernelPdS_d_param_2];
	mov.u32 	%r2, %tid.x;
	mov.u32 	%r3, %ntid.x;
	mov.u32 	%r4, %ctaid.x;
	mad.lo.s32 	%r1, %r3, %r4, %r2;
	cvt.rn.f64.s32 	%fd2, %r1;
	setp.leu.f64 	%p1, %fd1, %fd2;
	@%p1 bra 	$L__BB0_5;
	cvta.to.global.u64 	%rd3, %rd1;
	mul.wide.s32 	%rd4, %r1, 8;
	add.s64 	%rd5, %rd3, %rd4;
	ld.global.f64 	%fd3, [%rd5];
	mul.f64 	%fd4, %fd3, 0d3F83576AC0000000;
	cvt.rn.f32.f64 	%f1, %fd4;
	setp.eq.f32 	%p2, %f1, 0f00000000;
	mov.f32 	%f45, 0f3F800000;
	@%p2 bra 	$L__BB0_4;
	mov.f32 	%f6, 0fB1800000;
	mov.f32 	%f7, 0f3EE38E39;
	mul.rn.f32 	%f8, %f7, %f6;
	mov.f32 	%f9, 0f3D4A4588;
	mov.f32 	%f10, 0f3DF80F5F;
	mul.rn.f32 	%f11, %f10, %f9;
	mul.f32 	%f12, %f11, 0f40400000;
	fma.rn.f32 	%f13, %f8, 0f3FB8AA3B, 0f336DD092;
	fma.rn.f32 	%f14, 0f3E638E39, 0f32A55E34, %f13;
	fma.rn.f32 	%f15, %f12, %f8, %f14;
	fma.rn.f32 	%f16, %f11, 0f3E638E39, %f15;
	mov.f32 	%f17, 0f405484B1;
	add.rn.f32 	%f18, %f17, %f16;
	mul.rn.f32 	%f19, %f18, %f1;
	cvt.rni.f32.f32 	%f20, %f19;
	sub.f32 	%f21, %f19, %f20;
	neg.f32 	%f22, %f19;
	fma.rn.f32 	%f23, %f18, %f1, %f22;
	mov.f32 	%f24, 0fC05484B1;
	add.rn.f32 	%f25, %f18, %f24;
	neg.f32 	%f26, %f25;
	add.rn.f32 	%f27, %f16, %f26;
	fma.rn.f32 	%f28, %f27, %f1, %f23;
	add.f32 	%f29, %f21, %f28;
	setp.gt.f32 	%p3, %f20, 0f00000000;
	selp.b32 	%r5, 0, -2097152000, %p3;
	abs.f32 	%f30, %f1;
	setp.num.f32 	%p4, %f30, %f30;
	setp.lt.f32 	%p5, %f19, 0f00000000;
	selp.f32 	%f31, 0f00000000, 0f7F800000, %p5;
	abs.f32 	%f32, %f19;
	setp.gt.f32 	%p6, %f32, 0f43180000;
	cvt.rzi.s32.f32 	%r6, %f20;
	shl.b32 	%r7, %r6, 23;
	sub.s32 	%r8, %r7, %r5;
	mov.b32 	%f33, %r8;
	add.s32 	%r9, %r5, 2130706432;
	mov.b32 	%f34, %r9;
	fma.rn.f32 	%f35, %f29, 0f391FCB8E, 0f3AAF85ED;
	fma.rn.f32 	%f36, %f35, %f29, 0f3C1D9856;
	fma.rn.f32 	%f37, %f36, %f29, 0f3D6357BB;
	fma.rn.f32 	%f38, %f37, %f29, 0f3E75FDEC;
	fma.rn.f32 	%f39, %f38, %f29, 0f3F317218;
	fma.rn.f32 	%f40, %f39, %f29, 0f3F800000;
	mul.f32 	%f41, %f40, %f34;
	mul.f32 	%f42, %f41, %f33;
	selp.f32 	%f45, %f31, %f42, %p6;
	@%p4 bra 	$L__BB0_4;
	mov.f32 	%f43, 0f41200000;
	add.rn.f32 	%f45, %f43, %f1;
$L__BB0_4:
	add.f32 	%f44, %f45, 0fBF800000;
	cvt.f64.f32 	%fd5, %f44;
	cvta.to.global.u64 	%rd6, %rd2;
	add.s64 	%rd8, %rd6, %rd4;
	st.global.f64 	[%rd8], %fd5;
$L__BB0_5:
	ret;

}


// ===== COMPILED SASS (sm_100) =====

	.target	sm_100

	.elftype	@"ET_EXEC"


//--------------------- .note.nv.tkinfo           --------------------------
	.section	.note.nv.tkinfo,"",@"SHT_NOTE"
	.sectionflags	@"SHF_NOTE_NV_TKINFO"
	.tkinfo
        /*0018*/ 	.word	0x00000002
        /*0030*/ 	.string	""
        /*0030*/ 	.string	"ptxas"
        /*0030*/ 	.string	"Cuda compilation tools, release 13.0, V13.0.88"
        /*0030*/ 	.string	"Build cuda_13.0.r13.0/compiler.36424714_0"
        /*0030*/ 	.string	"-arch sm_100 -m 64 "



//--------------------- .note.nv.cuinfo           --------------------------
	.section	.note.nv.cuinfo,"",@"SHT_NOTE"
	.sectionflags	@"SHF_NOTE_NV_CUINFO"
        /*0018*/ 	.short	0x0002
        /*001a*/ 	.short	0x0064
        /*001c*/ 	.short	0x0082
	.zero		2


//--------------------- .nv.info                  --------------------------
	.section	.nv.info,"",@"SHT_CUDA_INFO"
	.align	4


	//----- nvinfo : EIATTR_REGCOUNT
	.align		4
        /*0000*/ 	.byte	0x04, 0x2f
        /*0002*/ 	.short	(.L_1 - .L_0)
	.align		4
.L_0:
        /*0004*/ 	.word	index@(_Z18inverse_log_kernelPdS_d)
        /*0008*/ 	.word	0x0000000e


	//----- nvinfo : EIATTR_FRAME_SIZE
	.align		4
.L_1:
        /*000c*/ 	.byte	0x04, 0x11
        /*000e*/ 	.short	(.L_3 - .L_2)
	.align		4
.L_2:
        /*0010*/ 	.word	index@(_Z18inverse_log_kernelPdS_d)
        /*0014*/ 	.word	0x00000000


	//----- nvinfo : EIATTR_MIN_STACK_SIZE
	.align		4
.L_3:
        /*0018*/ 	.byte	0x04, 0x12
        /*001a*/ 	.short	(.L_5 - .L_4)
	.align		4
.L_4:
        /*001c*/ 	.word	index@(_Z18inverse_log_kernelPdS_d)
        /*0020*/ 	.word	0x00000000
.L_5:


//--------------------- .nv.compat                --------------------------
	.section	.nv.compat,"",@"SHT_CUDA_COMPAT_INFO"
	.align	4
        /*0000*/ 	.byte	0x02, 0x09, 0x00, 0x00, 0x02, 0x02, 0x01, 0x00, 0x02, 0x05, 0x05, 0x00, 0x03, 0x07, 0x01, 0x01
        /*0010*/ 	.byte	0x02, 0x03, 0x00, 0x00, 0x02, 0x06, 0x01, 0x00, 0x04, 0x0b, 0x08, 0x00, 0x01, 0x00, 0x00, 0x00
        /*0020*/ 	.byte	0x00, 0x00, 0x00, 0x00


//--------------------- .nv.info._Z18inverse_log_kernelPdS_d --------------------------
	.section	.nv.info._Z18inverse_log_kernelPdS_d,"",@"SHT_CUDA_INFO"
	.sectionflags	@""
	.align	4


	//----- nvinfo : EIATTR_CUDA_API_VERSION
	.align		4
        /*0000*/ 	.byte	0x04, 0x37
        /*0002*/ 	.short	(.L_7 - .L_6)
.L_6:
        /*0004*/ 	.word	0x00000082


	//----- nvinfo : EIATTR_KPARAM_INFO
	.align		4
.L_7:
        /*0008*/ 	.byte	0x04, 0x17
        /*000a*/ 	.short	(.L_9 - .L_8)
.L_8:
        /*000c*/ 	.word	0x00000000
        /*0010*/ 	.short	0x0002
        /*0012*/ 	.short	0x0010
        /*0014*/ 	.byte	0x00, 0xf0, 0x21, 0x00


	//----- nvinfo : EIATTR_KPARAM_INFO
	.align		4
.L_9:
        /*0018*/ 	.byte	0x04, 0x17
        /*001a*/ 	.short	(.L_11 - .L_10)
.L_10:
        /*001c*/ 	.word	0x00000000
        /*0020*/ 	.short	0x0001
        /*0022*/ 	.short	0x0008
        /*0024*/ 	.byte	0x00, 0xf5, 0x21, 0x00


	//----- nvinfo : EIATTR_KPARAM_INFO
	.align		4
.L_11:
        /*0028*/ 	.byte	0x04, 0x17
        /*002a*/ 	.short	(.L_13 - .L_12)
.L_12:
        /*002c*/ 	.word	0x00000000
        /*0030*/ 	.short	0x0000
        /*0032*/ 	.short	0x0000
        /*0034*/ 	.byte	0x00, 0xf5, 0x21, 0x00


	//----- nvinfo : EIATTR_SPARSE_MMA_MASK
	.align		4
.L_13:
        /*0038*/ 	.byte	0x03, 0x50
        /*003a*/ 	.short	0x0000


	//----- nvinfo : EIATTR_MAXREG_COUNT
	.align		4
        /*003c*/ 	.byte	0x03, 0x1b
        /*003e*/ 	.short	0x00ff


	//----- nvinfo : EIATTR_MERCURY_ISA_VERSION
	.align		4
        /*0040*/ 	.byte	0x03, 0x5f
        /*0042*/ 	.short	0x0101


	//----- nvinfo : EIATTR_VRC_CTA_INIT_COUNT
	.align		4
        /*0044*/ 	.byte	0x02, 0x4a
	.zero		1
	.zero		1


	//----- nvinfo : EIATTR_EXIT_INSTR_OFFSETS
	.align		4
        /*0048*/ 	.byte	0x04, 0x1c
        /*004a*/ 	.short	(.L_15 - .L_14)


	//   ....[0]....
.L_14:
        /*004c*/ 	.word	0x00000080


	//   ....[1]....
        /*0050*/ 	.word	0x000003e0


	//----- nvinfo : EIATTR_CRS_STACK_SIZE
	.align		4
.L_15:
        /*0054*/ 	.byte	0x04, 0x1e
        /*0056*/ 	.short	(.L_17 - .L_16)
.L_16:
        /*0058*/ 	.word	0x00000000


	//----- nvinfo : EIATTR_CBANK_PARAM_SIZE
	.align		4
.L_17:
        /*005c*/ 	.byte	0x03, 0x19
        /*005e*/ 	.short	0x0018


	//----- nvinfo : EIATTR_PARAM_CBANK
	.align		4
        /*0060*/ 	.byte	0x04, 0x0a
        /*0062*/ 	.short	(.L_19 - .L_18)
	.align		4
.L_18:
        /*0064*/ 	.word	index@(.nv.constant0._Z18inverse_log_kernelPdS_d)
        /*0068*/ 	.short	0x0380
        /*006a*/ 	.short	0x0018


	//----- nvinfo : EIATTR_SW_WAR
	.align		4
.L_19:
        /*006c*/ 	.byte	0x04, 0x36
        /*006e*/ 	.short	(.L_21 - .L_20)
.L_20:
        /*0070*/ 	.word	0x00000008
.L_21:


//--------------------- .nv.callgraph             --------------------------
	.section	.nv.callgraph,"",@"SHT_CUDA_CALLGRAPH"
	.align	4
	.sectionentsize	8
	.align		4
        /*0000*/ 	.word	0x00000000
	.align		4
        /*0004*/ 	.word	0xffffffff
	.align		4
        /*0008*/ 	.word	0x00000000
	.align		4
        /*000c*/ 	.word	0xfffffffe
	.align		4
        /*0010*/ 	.word	0x00000000
	.align		4
        /*0014*/ 	.word	0xfffffffd
	.align		4
        /*0018*/ 	.word	0x00000000
	.align		4
        /*001c*/ 	.word	0xfffffffc


//--------------------- .text._Z18inverse_log_kernelPdS_d --------------------------
	.section	.text._Z18inverse_log_kernelPdS_d,"ax",@progbits
	.align	128
        .global         _Z18inverse_log_kernelPdS_d
        .type           _Z18inverse_log_kernelPdS_d,@function
        .size           _Z18inverse_log_kernelPdS_d,(.L_x_3 - _Z18inverse_log_kernelPdS_d)
        .other          _Z18inverse_log_kernelPdS_d,@"STO_CUDA_ENTRY STV_DEFAULT"
_Z18inverse_log_kernelPdS_d:
.text._Z18inverse_log_kernelPdS_d:
[----:B------:R-:W-:Y:S01]  /*0000*/  LDC R1, c[0x0][0x37c] ;  /* 0x0000df00ff017b82 */ /* 0x000fe20000000800 */
[----:B------:R-:W0:Y:S01]  /*0010*/  S2R R5, SR_TID.X ;  /* 0x0000000000057919 */ /* 0x000e220000002100 */
[----:B------:R-:W0:Y:S01]  /*0020*/  LDCU UR4, c[0x0][0x360] ;  /* 0x00006c00ff0477ac */ /* 0x000e220008000800 */
[----:B------:R-:W0:Y:S02]  /*0030*/  S2R R0, SR_CTAID.X ;  /* 0x0000000000007919 */ /* 0x000e240000002500 */
[----:B0-----:R-:W-:Y:S01]  /*0040*/  IMAD R5, R0, UR4, R5 ;  /* 0x0000000400057c24 */ /* 0x001fe2000f8e0205 */
[----:B------:R-:W0:Y:S03]  /*0050*/  LDCU.64 UR4, c[0x0][0x390] ;  /* 0x00007200ff0477ac */ /* 0x000e260008000a00 */
[----:B------:R-:W0:Y:S02]  /*0060*/  I2F.F64 R2, R5 ;  /* 0x0000000500027312 */ /* 0x000e240000201c00 */
[----:B0-----:R-:W-:-:S14]  /*0070*/  DSETP.GEU.AND P0, PT, R2, UR4, PT ;  /* 0x0000000402007e2a */ /* 0x001fdc000bf0e000 */
[----:B------:R-:W-:Y:S05]  /*0080*/  @P0 EXIT ;  /* 0x000000000000094d */ /* 0x000fea0003800000 */
[----:B------:R-:W0:Y:S01]  /*0090*/  LDC.64 R6, c[0x0][0x380] ;  /* 0x0000e000ff067b82 */ /* 0x000e220000000a00 */
[----:B------:R-:W1:Y:S01]  /*00a0*/  LDCU.64 UR4, c[0x0][0x358] ;  /* 0x00006b00ff0477ac */ /* 0x000e620008000a00 */
[----:B------:R-:W-:Y:S01]  /*00b0*/  UMOV UR6, 0xc0000000 ;  /* 0xc000000000067882 */ /* 0x000fe20000000000 */
[----:B------:R-:W-:-:S05]  /*00c0*/  UMOV UR7, 0x3f83576a ;  /* 0x3f83576a00077882 */ /* 0x000fca0000000000 */
[----:B------:R-:W2:Y:S01]  /*00d0*/  LDC.64 R2, c[0x0][0x388] ;  /* 0x0000e200ff027b82 */ /* 0x000ea20000000a00 */
[----:B0-----:R-:W-:-:S06]  /*00e0*/  IMAD.WIDE R6, R5, 0x8, R6 ;  /* 0x0000000805067825 */ /* 0x001fcc00078e0206 */
[----:B-1----:R-:W3:Y:S01]  /*00f0*/  LDG.E.64 R6, desc[UR4][R6.64] ;  /* 0x0000000406067981 */ /* 0x002ee2000c1e1b00 */
[----:B------:R-:W-:Y:S01]  /*0100*/  BSSY.RECONVERGENT B0, `(.L_x_0) ;  /* 0x0000029000007945 */ /* 0x000fe20003800200 */
[----:B------:R-:W-:Y:S01]  /*0110*/  MOV R4, 0x3f800000 ;  /* 0x3f80000000047802 */ /* 0x000fe20000000f00 */
[----:B---3--:R-:W-:-:S06]  /*0120*/  DMUL R8, R6, UR6 ;  /* 0x0000000606087c28 */ /* 0x008fcc0008000000 */
[----:B------:R-:W0:Y:S02]  /*0130*/  F2F.F32.F64 R0, R8 ;  /* 0x0000000800007310 */ /* 0x000e240000301000 */
[----:B0-----:R-:W-:-:S13]  /*0140*/  FSETP.NEU.AND P0, PT, R0, RZ, PT ;  /* 0x000000ff0000720b */ /* 0x001fda0003f0d000 */
[----:B--2---:R-:W-:Y:S05]  /*0150*/  @!P0 BRA `(.L_x_1) ;  /* 0x00000000008c8947 */ /* 0x004fea0003800000 */
[----:B------:R-:W-:Y:S02]  /*0160*/  MOV R7, 0x30e38e39 ;  /* 0x30e38e3900077802 */ /* 0x000fe40000000f00 */
[----:B------:R-:W-:Y:S02]  /*0170*/  MOV R4, 0x3fb8aa3b ;  /* 0x3fb8aa3b00047802 */ /* 0x000fe40000000f00 */
[----:B------:R-:W-:Y:S02]  /*0180*/  MOV R9, 0x3e638e39 ;  /* 0x3e638e3900097802 */ /* 0x000fe40000000f00 */
[----:B------:R-:W-:Y:S01]  /*0190*/  FSETP.NAN.AND P2, PT, |R0|, |R0|, PT ;  /* 0x400000000000720b */ /* 0x000fe20003f48200 */
[----:B------:R-:W-:-:S04]  /*01a0*/  FFMA R4, -R7, R4, 5.5370556140132975997e-08 ;  /* 0x336dd09207047423 */ /* 0x000fc80000000104 */
[----:B------:R-:W-:-:S04]  /*01b0*/  FFMA R4, R9, 1.9251366722983220825e-08, R4 ;  /* 0x32a55e3409047823 */ /* 0x000fc80000000004 */
[----:B------:R-:W-:-:S04]  /*01c0*/  FFMA R4, -R7, 0.017944158986210823059, R4 ;  /* 0x3c92ffa107047823 */ /* 0x000fc80000000104 */
[----:B------:R-:W-:-:S04]  /*01d0*/  FFMA R4, R9, 0.0059813861735165119171, R4 ;  /* 0x3bc3ff8109047823 */ /* 0x000fc80000000004 */
[----:B------:R-:W-:-:S04]  /*01e0*/  FADD R7, R4, 3.3205988407135009766 ;  /* 0x405484b104077421 */ /* 0x000fc80000000000 */
[----:B------:R-:W-:Y:S01]  /*01f0*/  FMUL R9, R0, R7 ;  /* 0x0000000700097220 */ /* 0x000fe20000400000 */
[----:B------:R-:W-:-:S03]  /*0200*/  FADD R11, R7, -3.3205988407135009766 ;  /* 0xc05484b1070b7421 */ /* 0x000fc60000000000 */
[----:B------:R-:W0:Y:S01]  /*0210*/  FRND R6, R9 ;  /* 0x0000000900067307 */ /* 0x000e220000201000 */
[----:B------:R-:W-:Y:S01]  /*0220*/  FADD R4, R4, -R11 ;  /* 0x8000000b04047221 */ /* 0x000fe20000000000 */
[C---:B------:R-:W-:Y:S01]  /*0230*/  FFMA R7, R0.reuse, R7, -R9 ;  /* 0x0000000700077223 */ /* 0x040fe20000000809 */
[----:B------:R-:W-:Y:S02]  /*0240*/  MOV R11, 0x391fcb8e ;  /* 0x391fcb8e000b7802 */ /* 0x000fe40000000f00 */
[C---:B------:R-:W-:Y:S01]  /*0250*/  FSETP.GT.AND P0, PT, |R9|.reuse, 152, PT ;  /* 0x431800000900780b */ /* 0x040fe20003f04200 */
[----:B------:R-:W-:Y:S01]  /*0260*/  FFMA R7, R0, R4, R7 ;  /* 0x0000000400077223 */ /* 0x000fe20000000007 */
[----:B0-----:R-:W-:Y:S01]  /*0270*/  FADD R4, R9, -R6 ;  /* 0x8000000609047221 */ /* 0x001fe20000000000 */
[----:B------:R-:W-:-:S03]  /*0280*/  FSETP.GT.AND P1, PT, R6, RZ, PT ;  /* 0x000000ff0600720b */ /* 0x000fc60003f24000 */
[----:B------:R-:W-:Y:S01]  /*0290*/  FADD R4, R4, R7 ;  /* 0x0000000704047221 */ /* 0x000fe20000000000 */
[----:B------:R-:W-:Y:S02]  /*02a0*/  SEL R6, RZ, 0x83000000, P1 ;  /* 0x83000000ff067807 */ /* 0x000fe40000800000 */
[----:B------:R-:W-:Y:S01]  /*02b0*/  FSETP.GEU.AND P1, PT, R9, RZ, PT ;  /* 0x000000ff0900720b */ /* 0x000fe20003f2e000 */
[----:B------:R-:W-:Y:S01]  /*02c0*/  FFMA R7, R4, R11, 0.0013391353422775864601 ;  /* 0x3aaf85ed04077423 */ /* 0x000fe2000000000b */
[----:B------:R-:W-:-:S03]  /*02d0*/  IADD3 R8, PT, PT, R6, 0x7f000000, RZ ;  /* 0x7f00000006087810 */ /* 0x000fc60007ffe0ff */
[C---:B------:R-:W-:Y:S02]  /*02e0*/  FFMA R11, R4.reuse, R7, 0.0096188392490148544312 ;  /* 0x3c1d9856040b7423 */ /* 0x040fe40000000007 */
[----:B------:R-:W0:Y:S02]  /*02f0*/  F2I.NTZ R7, R9 ;  /* 0x0000000900077305 */ /* 0x000e240000203100 */
[----:B------:R-:W-:-:S04]  /*0300*/  FFMA R11, R4, R11, 0.055503588169813156128 ;  /* 0x3d6357bb040b7423 */ /* 0x000fc8000000000b */
[----:B------:R-:W-:-:S04]  /*0310*/  FFMA R11, R4, R11, 0.24022644758224487305 ;  /* 0x3e75fdec040b7423 */ /* 0x000fc8000000000b */
[----:B------:R-:W-:-:S04]  /*0320*/  FFMA R11, R4, R11, 0.69314718246459960938 ;  /* 0x3f317218040b7423 */ /* 0x000fc8000000000b */
[----:B------:R-:W-:Y:S01]  /*0330*/  FFMA R11, R4, R11, 1 ;  /* 0x3f800000040b7423 */ /* 0x000fe2000000000b */
[----:B0-----:R-:W-:Y:S02]  /*0340*/  LEA R7, R7, -R6, 0x17 ;  /* 0x8000000607077211 */ /* 0x001fe400078eb8ff */
[----:B------:R-:W-:Y:S01]  /*0350*/  FSEL R4, RZ, +INF , !P1 ;  /* 0x7f800000ff047808 */ /* 0x000fe20004800000 */
[----:B------:R-:W-:-:S04]  /*0360*/  FMUL R8, R8, R11 ;  /* 0x0000000b08087220 */ /* 0x000fc80000400000 */
[----:B------:R-:W-:Y:S01]  /*0370*/  @!P0 FMUL R4, R7, R8 ;  /* 0x0000000807048220 */ /* 0x000fe20000400000 */
[----:B------:R-:W-:-:S07]  /*0380*/  @P2 FADD R4, R0, 10 ;  /* 0x4120000000042421 */ /* 0x000fce0000000000 */
.L_x_1:
[----:B------:R-:W-:Y:S05]  /*0390*/  BSYNC.RECONVERGENT B0 ;  /* 0x0000000000007941 */ /* 0x000fea0003800200 */
.L_x_0:
[----:B------:R-:W-:Y:S01]  /*03a0*/  FADD R4, R4, -1 ;  /* 0xbf80000004047421 */ /* 0x000fe20000000000 */
[----:B------:R-:W-:-:S03]  /*03b0*/  IMAD.WIDE R2, R5, 0x8, R2 ;  /* 0x0000000805027825 */ /* 0x000fc600078e0202 */
[----:B------:R-:W0:Y:S02]  /*03c0*/  F2F.F64.F32 R6, R4 ;  /* 0x0000000400067310 */ /* 0x000e240000201800 */
[----:B0-----:R-:W-:Y:S01]  /*03d0*/  STG.E.64 desc[UR4][R2.64], R6 ;  /* 0x0000000602007986 */ /* 0x001fe2000c101b04 */
[----:B------:R-:W-:Y:S05]  /*03e0*/  EXIT ;  /* 0x000000000000794d */ /* 0x000fea0003800000 */
.L_x_2:
[----:B------:R-:W-:-:S00]  /*03f0*/  BRA `(.L_x_2) ;  /* 0xfffffffc00fc7947 */ /* 0x000fc0000383ffff */
[----:B------:R-:W-:-:S00]  /*0400*/  NOP ;  /* 0x0000000000007918 */ /* 0x000fc00000000000 */
[----:B------:R-:W-:-:S00]  /*0410*/  NOP ;  /* 0x0000000000007918 */ /* 0x000fc00000000000 */
[----:B------:R-:W-:-:S00]  /*0420*/  NOP ;  /* 0x0000000000007918 */ /* 0x000fc00000000000 */
[----:B------:R-:W-:-:S00]  /*0430*/  NOP ;  /* 0x0000000000007918 */ /* 0x000fc00000000000 */
[----:B------:R-:W-:-:S00]  /*0440*/  NOP ;  /* 0x0000000000007918 */ /* 0x000fc00000000000 */
[----:B------:R-:W-:-:S00]  /*0450*/  NOP ;  /* 0x0000000000007918 */ /* 0x000fc00000000000 */
[----:B------:R-:W-:-:S00]  /*0460*/  NOP ;  /* 0x0000000000007918 */ /* 0x000fc00000000000 */
[----:B------:R-:W-:-:S00]  /*0470*/  NOP ;  /* 0x0000000000007918 */ /* 0x000fc00000000000 */
.L_x_3:


//--------------------- .nv.shared.reserved.0     --------------------------
	.section	.nv.shared.reserved.0,"aw",@nobits
	.weak		__nv_reservedSMEM_offset_0_alias
	.size		__nv_reservedSMEM_offset_0_alias, 0, 64
	.other		__nv_reservedSMEM_offset_0_alias,@"STO_CUDA_RESERVED_SHARED STV_DEFAULT"
__nv_reservedSMEM_offset_0_alias:
	.zero		0
	.zero		64


//--------------------- .nv.constant0._Z18inverse_log_kernelPdS_d --------------------------
	.section	.nv.constant0._Z18inverse_log_kernelPdS_d,"a",@progbits
	.sectionflags	@""
	.align	4
.nv.constant0._Z18inverse_log_kernelPdS_d:
	.zero		920


//--------------------- SYMBOLS --------------------------

	.type		.nv.reservedSmem.offset0,@object
	.size		.nv.reservedSmem.offset0,0x4
